	.headerflags	@"EF_CUDA_TEXMODE_UNIFIED EF_CUDA_64BIT_ADDRESS EF_CUDA_ACCELERATORS EF_CUDA_SM90 EF_CUDA_VIRTUAL_SM(EF_CUDA_SM90)"
	.elftype	@"ET_EXEC"


//--------------------- .nv.info                  --------------------------
	.section	.nv.info,"",@"SHT_CUDA_INFO"
	.align	4


	//----- nvinfo : EIATTR_REGCOUNT
	.align		4
        /*0000*/ 	.byte	0x04, 0x2f
        /*0002*/ 	.short	(.L_1 - .L_0)
	.align		4
.L_0:
        /*0004*/ 	.word	index@(triton_poi_fused_mean_11)
        /*0008*/ 	.word	0x00000018


	//----- nvinfo : EIATTR_MIN_STACK_SIZE
	.align		4
.L_1:
        /*000c*/ 	.byte	0x04, 0x12
        /*000e*/ 	.short	(.L_3 - .L_2)
	.align		4
.L_2:
        /*0010*/ 	.word	index@(triton_poi_fused_mean_11)
        /*0014*/ 	.word	0x00000000


	//----- nvinfo : EIATTR_FRAME_SIZE
	.align		4
.L_3:
        /*0018*/ 	.byte	0x04, 0x11
        /*001a*/ 	.short	(.L_5 - .L_4)
	.align		4
.L_4:
        /*001c*/ 	.word	index@(triton_poi_fused_mean_11)
        /*0020*/ 	.word	0x00000000


	//----- nvinfo : EIATTR_MIN_STACK_SIZE
	.align		4
.L_5:
        /*0024*/ 	.byte	0x04, 0x12
        /*0026*/ 	.short	(.L_7 - .L_6)
	.align		4
.L_6:
        /*0028*/ 	.word	index@(triton_poi_fused_mean_11)
        /*002c*/ 	.word	0x00000000
.L_7:


//--------------------- .nv.info.triton_poi_fused_mean_11 --------------------------
	.section	.nv.info.triton_poi_fused_mean_11,"",@"SHT_CUDA_INFO"
	.sectionflags	@""
	.align	4


	//----- nvinfo : EIATTR_CUDA_API_VERSION
	.align		4
        /*0000*/ 	.byte	0x04, 0x37
        /*0002*/ 	.short	(.L_9 - .L_8)
.L_8:
        /*0004*/ 	.word	0x0000007c


	//----- nvinfo : EIATTR_KPARAM_INFO
	.align		4
.L_9:
        /*0008*/ 	.byte	0x04, 0x17
        /*000a*/ 	.short	(.L_11 - .L_10)
.L_10:
        /*000c*/ 	.word	0x00000000
        /*0010*/ 	.short	0x0002
        /*0012*/ 	.short	0x0010
        /*0014*/ 	.byte	0x00, 0xf0, 0x11, 0x00


	//----- nvinfo : EIATTR_KPARAM_INFO
	.align		4
.L_11:
        /*0018*/ 	.byte	0x04, 0x17
        /*001a*/ 	.short	(.L_13 - .L_12)
.L_12:
        /*001c*/ 	.word	0x00000000
        /*0020*/ 	.short	0x0001
        /*0022*/ 	.short	0x0008
        /*0024*/ 	.byte	0x00, 0xf4, 0x21, 0x00


	//----- nvinfo : EIATTR_KPARAM_INFO
	.align		4
.L_13:
        /*0028*/ 	.byte	0x04, 0x17
        /*002a*/ 	.short	(.L_15 - .L_14)
.L_14:
        /*002c*/ 	.word	0x00000000
        /*0030*/ 	.short	0x0000
        /*0032*/ 	.short	0x0000
        /*0034*/ 	.byte	0x00, 0xf4, 0x21, 0x00


	//----- nvinfo : EIATTR_SPARSE_MMA_MASK
	.align		4
.L_15:
        /*0038*/ 	.byte	0x03, 0x50
        /*003a*/ 	.short	0x0000


	//----- nvinfo : EIATTR_MAXREG_COUNT
	.align		4
        /*003c*/ 	.byte	0x03, 0x1b
        /*003e*/ 	.short	0x00ff


	//----- nvinfo : EIATTR_EXIT_INSTR_OFFSETS
	.align		4
        /*0040*/ 	.byte	0x04, 0x1c
        /*0042*/ 	.short	(.L_17 - .L_16)


	//   ....[0]....
.L_16:
        /*0044*/ 	.word	0x00000370


	//   ....[1]....
        /*0048*/ 	.word	0x000003a0


	//----- nvinfo : EIATTR_REQNTID
	.align		4
.L_17:
        /*004c*/ 	.byte	0x04, 0x10
        /*004e*/ 	.short	(.L_19 - .L_18)
.L_18:
        /*0050*/ 	.word	0x00000020
        /*0054*/ 	.word	0x00000001
        /*0058*/ 	.word	0x00000001


	//----- nvinfo : EIATTR_CBANK_PARAM_SIZE
	.align		4
.L_19:
        /*005c*/ 	.byte	0x03, 0x19
        /*005e*/ 	.short	0x0014


	//----- nvinfo : EIATTR_PARAM_CBANK
	.align		4
        /*0060*/ 	.byte	0x04, 0x0a
        /*0062*/ 	.short	(.L_21 - .L_20)
	.align		4
.L_20:
        /*0064*/ 	.word	index@(.nv.constant0.triton_poi_fused_mean_11)
        /*0068*/ 	.short	0x0210
        /*006a*/ 	.short	0x0014


	//----- nvinfo : EIATTR_SW_WAR
	.align		4
.L_21:
        /*006c*/ 	.byte	0x04, 0x36
        /*006e*/ 	.short	(.L_23 - .L_22)
.L_22:
        /*0070*/ 	.word	0x00000008
.L_23:


//--------------------- .nv.callgraph             --------------------------
	.section	.nv.callgraph,"",@"SHT_CUDA_CALLGRAPH"
	.align	4
	.sectionentsize	8
	.align		4
        /*0000*/ 	.word	0x00000000
	.align		4
        /*0004*/ 	.word	0xffffffff
	.align		4
        /*0008*/ 	.word	0x00000000
	.align		4
        /*000c*/ 	.word	0xfffffffe
	.align		4
        /*0010*/ 	.word	0x00000000
	.align		4
        /*0014*/ 	.word	0xfffffffd
	.align		4
        /*0018*/ 	.word	0x00000000
	.align		4
        /*001c*/ 	.word	0xfffffffc


//--------------------- .text.triton_poi_fused_mean_11 --------------------------
	.section	.text.triton_poi_fused_mean_11,"ax",@progbits
	.align	128
        .global         triton_poi_fused_mean_11
        .type           triton_poi_fused_mean_11,@function
        .size           triton_poi_fused_mean_11,(.L_x_1 - triton_poi_fused_mean_11)
        .other          triton_poi_fused_mean_11,@"STO_CUDA_ENTRY STV_DEFAULT"
triton_poi_fused_mean_11:
.text.triton_poi_fused_mean_11:
[----:B------:R-:W0:Y:S02]  /*0000*/  LDC R1, c[0x0][0x28] ;  /* 0x00000a00ff017b82 */ /* 0x000e240000000800 */
[----:B------:R-:W1:Y:S01]  /*0010*/  S2R R20, SR_TID.X ;  /* 0x0000000000147919 */ /* 0x000e620000002100 */
[----:B------:R-:W2:Y:S01]  /*0020*/  LDC.64 R4, c[0x0][0x210] ;  /* 0x00008400ff047b82 */ /* 0x000ea20000000a00 */
[----:B------:R-:W-:Y:S01]  /*0030*/  ULDC.64 UR4, c[0x0][0x208] ;  /* 0x0000820000047ab9 */ /* 0x000fe20000000a00 */
[----:B------:R-:W-:Y:S01]  /*0040*/  CS2R R8, SRZ ;  /* 0x0000000000087805 */ /* 0x000fe2000001ff00 */
[----:B------:R-:W3:Y:S01]  /*0050*/  S2R R7, SR_CTAID.X ;  /* 0x0000000000077919 */ /* 0x000ee20000002500 */
[----:B------:R-:W-:Y:S02]  /*0060*/  CS2R R10, SRZ ;  /* 0x00000000000a7805 */ /* 0x000fe4000001ff00 */
[----:B------:R-:W-:Y:S02]  /*0070*/  MOV R6, RZ ;  /* 0x000000ff00067202 */ /* 0x000fe40000000f00 */
[----:B------:R-:W-:Y:S02]  /*0080*/  CS2R R12, SRZ ;  /* 0x00000000000c7805 */ /* 0x000fe4000001ff00 */
[----:B------:R-:W-:-:S02]  /*0090*/  CS2R R14, SRZ ;  /* 0x00000000000e7805 */ /* 0x000fc4000001ff00 */
[----:B-1----:R-:W-:-:S04]  /*00a0*/  LOP3.LUT R0, R20, 0xf, RZ, 0xc0, !PT ;  /* 0x0000000f14007812 */ /* 0x002fc800078ec0ff */
[----:B---3--:R-:W-:Y:S01]  /*00b0*/  LEA R7, R7, R0, 0x4 ;  /* 0x0000000007077211 */ /* 0x008fe200078e20ff */
[----:B------:R-:W-:-:S03]  /*00c0*/  HFMA2.MMA R0, -RZ, RZ, 0, 0 ;  /* 0x00000000ff007435 */ /* 0x000fc600000001ff */
[C---:B------:R-:W-:Y:S02]  /*00d0*/  ISETP.GE.AND P0, PT, R7.reuse, 0x10, PT ;  /* 0x000000100700780c */ /* 0x040fe40003f06270 */
[----:B------:R-:W-:-:S05]  /*00e0*/  SHF.L.U32 R3, R7, 0x4, RZ ;  /* 0x0000000407037819 */ /* 0x000fca00000006ff */
[----:B--2---:R-:W-:Y:S01]  /*00f0*/  IMAD.WIDE R4, R3, 0x4, R4 ;  /* 0x0000000403047825 */ /* 0x004fe200078e0204 */
[----:B------:R-:W-:Y:S02]  /*0100*/  CS2R R2, SRZ ;  /* 0x0000000000027805 */ /* 0x000fe4000001ff00 */
[----:B------:R-:W-:-:S03]  /*0110*/  CS2R R16, SRZ ;  /* 0x0000000000107805 */ /* 0x000fc6000001ff00 */
[----:B------:R-:W2:Y:S04]  /*0120*/  @!P0 LDG.E.EL R0, desc[UR4][R4.64] ;  /* 0x0000000404008981 */ /* 0x000ea8000c2e1900 */
[----:B------:R-:W3:Y:S04]  /*0130*/  @!P0 LDG.E.EL R2, desc[UR4][R4.64+0x10] ;  /* 0x0000100404028981 */ /* 0x000ee8000c2e1900 */
[----:B------:R-:W3:Y:S04]  /*0140*/  @!P0 LDG.E.EL R3, desc[UR4][R4.64+0x14] ;  /* 0x0000140404038981 */ /* 0x000ee8000c2e1900 */
[----:B------:R-:W2:Y:S04]  /*0150*/  @!P0 LDG.E.EL R9, desc[UR4][R4.64+0x4] ;  /* 0x0000040404098981 */ /* 0x000ea8000c2e1900 */
[----:B------:R-:W4:Y:S01]  /*0160*/  @!P0 LDG.E.EL R10, desc[UR4][R4.64+0x18] ;  /* 0x00001804040a8981 */ /* 0x000f22000c2e1900 */
[----:B------:R-:W-:-:S03]  /*0170*/  CS2R R18, SRZ ;  /* 0x0000000000127805 */ /* 0x000fc6000001ff00 */
[----:B------:R-:W5:Y:S04]  /*0180*/  @!P0 LDG.E.EL R6, desc[UR4][R4.64+0x8] ;  /* 0x0000080404068981 */ /* 0x000f68000c2e1900 */
        /* <DEDUP_REMOVED lines=9> */
[----:B------:R-:W5:Y:S01]  /*0220*/  @!P0 LDG.E.EL R19, desc[UR4][R4.64+0x3c] ;  /* 0x00003c0404138981 */ /* 0x000f62000c2e1900 */
[----:B------:R-:W-:-:S04]  /*0230*/  LOP3.LUT P0, RZ, R20, 0x10, RZ, 0xc0, !PT ;  /* 0x0000001014ff7812 */ /* 0x000fc8000780c0ff */
[----:B------:R-:W-:Y:S01]  /*0240*/  ISETP.LT.AND P0, PT, R7, 0x10, !P0 ;  /* 0x000000100700780c */ /* 0x000fe20004701270 */
[----:B---3--:R-:W-:Y:S02]  /*0250*/  FADD R21, R3, R2 ;  /* 0x0000000203157221 */ /* 0x008fe40000000000 */
[----:B------:R-:W1:Y:S01]  /*0260*/  LDC.64 R2, c[0x0][0x218] ;  /* 0x00008600ff027b82 */ /* 0x000e620000000a00 */
[----:B--2---:R-:W-:Y:S01]  /*0270*/  FADD R9, R9, R0 ;  /* 0x0000000009097221 */ /* 0x004fe20000000000 */
[----:B----4-:R-:W-:-:S03]  /*0280*/  FADD R10, R21, R10 ;  /* 0x0000000a150a7221 */ /* 0x010fc60000000000 */
[----:B-----5:R-:W-:Y:S01]  /*0290*/  FADD R9, R9, R6 ;  /* 0x0000000609097221 */ /* 0x020fe20000000000 */
[----:B------:R-:W-:Y:S01]  /*02a0*/  FADD R10, R10, R11 ;  /* 0x0000000b0a0a7221 */ /* 0x000fe20000000000 */
[----:B------:R-:W-:Y:S02]  /*02b0*/  FADD R13, R13, R12 ;  /* 0x0000000c0d0d7221 */ /* 0x000fe40000000000 */
[----:B------:R-:W-:Y:S01]  /*02c0*/  FADD R8, R9, R8 ;  /* 0x0000000809087221 */ /* 0x000fe20000000000 */
[----:B------:R-:W-:Y:S01]  /*02d0*/  FMUL R9, R10, 0.25 ;  /* 0x3e8000000a097820 */ /* 0x000fe20000400000 */
[----:B------:R-:W-:-:S03]  /*02e0*/  FADD R14, R13, R14 ;  /* 0x0000000e0d0e7221 */ /* 0x000fc60000000000 */
[----:B------:R-:W-:Y:S01]  /*02f0*/  FFMA R8, R8, 0.25, R9 ;  /* 0x3e80000008087823 */ /* 0x000fe20000000009 */
[----:B------:R-:W-:Y:S01]  /*0300*/  FADD R17, R17, R16 ;  /* 0x0000001011117221 */ /* 0x000fe20000000000 */
[----:B------:R-:W-:-:S03]  /*0310*/  FADD R15, R14, R15 ;  /* 0x0000000f0e0f7221 */ /* 0x000fc60000000000 */
[----:B------:R-:W-:Y:S01]  /*0320*/  FADD R18, R17, R18 ;  /* 0x0000001211127221 */ /* 0x000fe20000000000 */
[----:B------:R-:W-:-:S03]  /*0330*/  FFMA R8, R15, 0.25, R8 ;  /* 0x3e8000000f087823 */ /* 0x000fc60000000008 */
[----:B------:R-:W-:Y:S01]  /*0340*/  FADD R19, R18, R19 ;  /* 0x0000001312137221 */ /* 0x000fe20000000000 */
[----:B-1----:R-:W-:-:S04]  /*0350*/  IMAD.WIDE R2, R7, 0x4, R2 ;  /* 0x0000000407027825 */ /* 0x002fc800078e0202 */
[----:B------:R-:W-:Y:S01]  /*0360*/  FFMA R8, R19, 0.25, R8 ;  /* 0x3e80000013087823 */ /* 0x000fe20000000008 */
[----:B------:R-:W-:Y:S06]  /*0370*/  @!P0 EXIT ;  /* 0x000000000000894d */ /* 0x000fec0003800000 */
[----:B------:R-:W-:-:S05]  /*0380*/  FMUL R5, R8, 0.25 ;  /* 0x3e80000008057820 */ /* 0x000fca0000400000 */
[----:B------:R-:W-:Y:S01]  /*0390*/  STG.E desc[UR4][R2.64], R5 ;  /* 0x0000000502007986 */ /* 0x000fe2000c101904 */
[----:B------:R-:W-:Y:S05]  /*03a0*/  EXIT ;  /* 0x000000000000794d */ /* 0x000fea0003800000 */
.L_x_0:
[----:B------:R-:W-:-:S00]  /*03b0*/  BRA `(.L_x_0) ;  /* 0xfffffffc00fc7947 */ /* 0x000fc0000383ffff */
[----:B------:R-:W-:-:S00]  /*03c0*/  NOP ;  /* 0x0000000000007918 */ /* 0x000fc00000000000 */
        /* <DEDUP_REMOVED lines=11> */
.L_x_1:


//--------------------- .nv.constant0.triton_poi_fused_mean_11 --------------------------
	.section	.nv.constant0.triton_poi_fused_mean_11,"a",@progbits
	.sectionflags	@""
	.align	4
.nv.constant0.triton_poi_fused_mean_11:
	.zero		548
